	.headerflags	@"EF_CUDA_TEXMODE_UNIFIED EF_CUDA_64BIT_ADDRESS EF_CUDA_ACCELERATORS EF_CUDA_SM90 EF_CUDA_VIRTUAL_SM(EF_CUDA_SM90)"
	.elftype	@"ET_EXEC"


//--------------------- .nv.info                  --------------------------
	.section	.nv.info,"",@"SHT_CUDA_INFO"
	.align	4


	//----- nvinfo : EIATTR_REGCOUNT
	.align		4
        /*0000*/ 	.byte	0x04, 0x2f
        /*0002*/ 	.short	(.L_1 - .L_0)
	.align		4
.L_0:
        /*0004*/ 	.word	index@(triton_red_fused__to_copy_add_div_mul_pow_sum_2)
        /*0008*/ 	.word	0x00000020


	//----- nvinfo : EIATTR_MIN_STACK_SIZE
	.align		4
.L_1:
        /*000c*/ 	.byte	0x04, 0x12
        /*000e*/ 	.short	(.L_3 - .L_2)
	.align		4
.L_2:
        /*0010*/ 	.word	index@(triton_red_fused__to_copy_add_div_mul_pow_sum_2)
        /*0014*/ 	.word	0x00000000


	//----- nvinfo : EIATTR_FRAME_SIZE
	.align		4
.L_3:
        /*0018*/ 	.byte	0x04, 0x11
        /*001a*/ 	.short	(.L_5 - .L_4)
	.align		4
.L_4:
        /*001c*/ 	.word	index@(triton_red_fused__to_copy_add_div_mul_pow_sum_2)
        /*0020*/ 	.word	0x00000000


	//----- nvinfo : EIATTR_MIN_STACK_SIZE
	.align		4
.L_5:
        /*0024*/ 	.byte	0x04, 0x12
        /*0026*/ 	.short	(.L_7 - .L_6)
	.align		4
.L_6:
        /*0028*/ 	.word	index@(triton_red_fused__to_copy_add_div_mul_pow_sum_2)
        /*002c*/ 	.word	0x00000000
.L_7:


//--------------------- .nv.info.triton_red_fused__to_copy_add_div_mul_pow_sum_2 --------------------------
	.section	.nv.info.triton_red_fused__to_copy_add_div_mul_pow_sum_2,"",@"SHT_CUDA_INFO"
	.sectionflags	@""
	.align	4


	//----- nvinfo : EIATTR_CUDA_API_VERSION
	.align		4
        /*0000*/ 	.byte	0x04, 0x37
        /*0002*/ 	.short	(.L_9 - .L_8)
.L_8:
        /*0004*/ 	.word	0x0000007c


	//----- nvinfo : EIATTR_KPARAM_INFO
	.align		4
.L_9:
        /*0008*/ 	.byte	0x04, 0x17
        /*000a*/ 	.short	(.L_11 - .L_10)
.L_10:
        /*000c*/ 	.word	0x00000000
        /*0010*/ 	.short	0x0006
        /*0012*/ 	.short	0x0028
        /*0014*/ 	.byte	0x00, 0xf4, 0x21, 0x00


	//----- nvinfo : EIATTR_KPARAM_INFO
	.align		4
.L_11:
        /*0018*/ 	.byte	0x04, 0x17
        /*001a*/ 	.short	(.L_13 - .L_12)
.L_12:
        /*001c*/ 	.word	0x00000000
        /*0020*/ 	.short	0x0005
        /*0022*/ 	.short	0x0024
        /*0024*/ 	.byte	0x00, 0xf0, 0x11, 0x00


	//----- nvinfo : EIATTR_KPARAM_INFO
	.align		4
.L_13:
        /*0028*/ 	.byte	0x04, 0x17
        /*002a*/ 	.short	(.L_15 - .L_14)
.L_14:
        /*002c*/ 	.word	0x00000000
        /*0030*/ 	.short	0x0004
        /*0032*/ 	.short	0x0020
        /*0034*/ 	.byte	0x00, 0xf0, 0x11, 0x00


	//----- nvinfo : EIATTR_KPARAM_INFO
	.align		4
.L_15:
        /*0038*/ 	.byte	0x04, 0x17
        /*003a*/ 	.short	(.L_17 - .L_16)
.L_16:
        /*003c*/ 	.word	0x00000000
        /*0040*/ 	.short	0x0003
        /*0042*/ 	.short	0x0018
        /*0044*/ 	.byte	0x00, 0xf4, 0x21, 0x00


	//----- nvinfo : EIATTR_KPARAM_INFO
	.align		4
.L_17:
        /*0048*/ 	.byte	0x04, 0x17
        /*004a*/ 	.short	(.L_19 - .L_18)
.L_18:
        /*004c*/ 	.word	0x00000000
        /*0050*/ 	.short	0x0002
        /*0052*/ 	.short	0x0010
        /*0054*/ 	.byte	0x00, 0xf4, 0x21, 0x00


	//----- nvinfo : EIATTR_KPARAM_INFO
	.align		4
.L_19:
        /*0058*/ 	.byte	0x04, 0x17
        /*005a*/ 	.short	(.L_21 - .L_20)
.L_20:
        /*005c*/ 	.word	0x00000000
        /*0060*/ 	.short	0x0001
        /*0062*/ 	.short	0x0008
        /*0064*/ 	.byte	0x00, 0xf4, 0x21, 0x00


	//----- nvinfo : EIATTR_KPARAM_INFO
	.align		4
.L_21:
        /*0068*/ 	.byte	0x04, 0x17
        /*006a*/ 	.short	(.L_23 - .L_22)
.L_22:
        /*006c*/ 	.word	0x00000000
        /*0070*/ 	.short	0x0000
        /*0072*/ 	.short	0x0000
        /*0074*/ 	.byte	0x00, 0xf4, 0x21, 0x00


	//----- nvinfo : EIATTR_SPARSE_MMA_MASK
	.align		4
.L_23:
        /*0078*/ 	.byte	0x03, 0x50
        /*007a*/ 	.short	0x0000


	//----- nvinfo : EIATTR_MAXREG_COUNT
	.align		4
        /*007c*/ 	.byte	0x03, 0x1b
        /*007e*/ 	.short	0x00ff


	//----- nvinfo : EIATTR_COOP_GROUP_MASK_REGIDS
	.align		4
        /*0080*/ 	.byte	0x04, 0x29
        /*0082*/ 	.short	(.L_25 - .L_24)


	//   ....[0]....
.L_24:
        /*0084*/ 	.word	0xffffffff


	//   ....[1]....
        /*0088*/ 	.word	0xffffffff


	//----- nvinfo : EIATTR_COOP_GROUP_INSTR_OFFSETS
	.align		4
.L_25:
        /*008c*/ 	.byte	0x04, 0x28
        /*008e*/ 	.short	(.L_27 - .L_26)


	//   ....[0]....
.L_26:
        /*0090*/ 	.word	0x000013d0


	//   ....[1]....
        /*0094*/ 	.word	0x00001420


	//----- nvinfo : EIATTR_EXIT_INSTR_OFFSETS
	.align		4
.L_27:
        /*0098*/ 	.byte	0x04, 0x1c
        /*009a*/ 	.short	(.L_29 - .L_28)


	//   ....[0]....
.L_28:
        /*009c*/ 	.word	0x000016b0


	//----- nvinfo : EIATTR_REQNTID
	.align		4
.L_29:
        /*00a0*/ 	.byte	0x04, 0x10
        /*00a2*/ 	.short	(.L_31 - .L_30)
.L_30:
        /*00a4*/ 	.word	0x00000040
        /*00a8*/ 	.word	0x00000001
        /*00ac*/ 	.word	0x00000001


	//----- nvinfo : EIATTR_CRS_STACK_SIZE
	.align		4
.L_31:
        /*00b0*/ 	.byte	0x04, 0x1e
        /*00b2*/ 	.short	(.L_33 - .L_32)
.L_32:
        /*00b4*/ 	.word	0x00000000


	//----- nvinfo : EIATTR_CBANK_PARAM_SIZE
	.align		4
.L_33:
        /*00b8*/ 	.byte	0x03, 0x19
        /*00ba*/ 	.short	0x0030


	//----- nvinfo : EIATTR_PARAM_CBANK
	.align		4
        /*00bc*/ 	.byte	0x04, 0x0a
        /*00be*/ 	.short	(.L_35 - .L_34)
	.align		4
.L_34:
        /*00c0*/ 	.word	index@(.nv.constant0.triton_red_fused__to_copy_add_div_mul_pow_sum_2)
        /*00c4*/ 	.short	0x0210
        /*00c6*/ 	.short	0x0030


	//----- nvinfo : EIATTR_SW_WAR
	.align		4
.L_35:
        /*00c8*/ 	.byte	0x04, 0x36
        /*00ca*/ 	.short	(.L_37 - .L_36)
.L_36:
        /*00cc*/ 	.word	0x00000008
.L_37:


//--------------------- .nv.callgraph             --------------------------
	.section	.nv.callgraph,"",@"SHT_CUDA_CALLGRAPH"
	.align	4
	.sectionentsize	8
	.align		4
        /*0000*/ 	.word	0x00000000
	.align		4
        /*0004*/ 	.word	0xffffffff
	.align		4
        /*0008*/ 	.word	0x00000000
	.align		4
        /*000c*/ 	.word	0xfffffffe
	.align		4
        /*0010*/ 	.word	0x00000000
	.align		4
        /*0014*/ 	.word	0xfffffffd
	.align		4
        /*0018*/ 	.word	0x00000000
	.align		4
        /*001c*/ 	.word	0xfffffffc


//--------------------- .text.triton_red_fused__to_copy_add_div_mul_pow_sum_2 --------------------------
	.section	.text.triton_red_fused__to_copy_add_div_mul_pow_sum_2,"ax",@progbits
	.align	128
        .global         triton_red_fused__to_copy_add_div_mul_pow_sum_2
        .type           triton_red_fused__to_copy_add_div_mul_pow_sum_2,@function
        .size           triton_red_fused__to_copy_add_div_mul_pow_sum_2,(.L_x_5 - triton_red_fused__to_copy_add_div_mul_pow_sum_2)
        .other          triton_red_fused__to_copy_add_div_mul_pow_sum_2,@"STO_CUDA_ENTRY STV_DEFAULT"
triton_red_fused__to_copy_add_div_mul_pow_sum_2:
.text.triton_red_fused__to_copy_add_div_mul_pow_sum_2:
[----:B------:R-:W0:Y:S02]  /*0000*/  LDC R1, c[0x0][0x28] ;  /* 0x00000a00ff017b82 */ /* 0x000e240000000800 */
[----:B------:R-:W1:Y:S01]  /*0010*/  S2R R4, SR_TID.X ;  /* 0x0000000000047919 */ /* 0x000e620000002100 */
[----:B------:R-:W2:Y:S01]  /*0020*/  S2UR UR4, SR_CTAID.X ;  /* 0x00000000000479c3 */ /* 0x000ea20000002500 */
[----:B------:R-:W-:Y:S01]  /*0030*/  BSSY B0, `(.L_x_0) ;  /* 0x0000132000007945 */ /* 0x000fe20003800000 */
[----:B--2---:R-:W-:Y:S01]  /*0040*/  USHF.L.U32 UR4, UR4, 0x4, URZ ;  /* 0x0000000404047899 */ /* 0x004fe2000800063f */
[----:B-1----:R-:W-:Y:S02]  /*0050*/  SHF.R.U32.HI R0, RZ, 0x2, R4 ;  /* 0x00000002ff007819 */ /* 0x002fe40000011604 */
[----:B------:R-:W-:Y:S02]  /*0060*/  SHF.L.U32 R2, R4, 0x1, RZ ;  /* 0x0000000104027819 */ /* 0x000fe400000006ff */
[----:B------:R-:W-:Y:S02]  /*0070*/  SGXT.U32 R0, R0, 0x4 ;  /* 0x000000040000781a */ /* 0x000fe40000000000 */
[----:B------:R-:W-:-:S02]  /*0080*/  LOP3.LUT R3, R2, 0x6, RZ, 0xc0, !PT ;  /* 0x0000000602037812 */ /* 0x000fc400078ec0ff */
[----:B------:R-:W-:Y:S01]  /*0090*/  LOP3.LUT R0, R0, UR4, RZ, 0xfc, !PT ;  /* 0x0000000400007c12 */ /* 0x000fe2000f8efcff */
[----:B------:R-:W-:-:S03]  /*00a0*/  ULDC UR4, c[0x0][0x230] ;  /* 0x00008c0000047ab9 */ /* 0x000fc60000000800 */
[C---:B------:R-:W-:Y:S01]  /*00b0*/  ISETP.GE.AND P1, PT, R0.reuse, UR4, PT ;  /* 0x0000000400007c0c */ /* 0x040fe2000bf26270 */
[----:B------:R-:W-:Y:S01]  /*00c0*/  ULDC.64 UR4, c[0x0][0x208] ;  /* 0x0000820000047ab9 */ /* 0x000fe20000000a00 */
[----:B------:R-:W-:-:S11]  /*00d0*/  LEA R16, R0, R3, 0xc ;  /* 0x0000000300107211 */ /* 0x000fd600078e60ff */
[----:B------:R-:W-:Y:S02]  /*00e0*/  @P1 LOP3.LUT R2, R4, 0x3, RZ, 0xc0, !PT ;  /* 0x0000000304021812 */ /* 0x000fe400078ec0ff */
[----:B------:R-:W-:-:S03]  /*00f0*/  @P1 MOV R17, RZ ;  /* 0x000000ff00111202 */ /* 0x000fc60000000f00 */
[----:B------:R-:W-:Y:S01]  /*0100*/  @P1 IMAD.WIDE.U32 R2, R2, 0x4, RZ ;  /* 0x0000000402021825 */ /* 0x000fe200078e00ff */
[----:B------:R-:W-:Y:S06]  /*0110*/  @P1 BRA `(.L_x_1) ;  /* 0x00000010008c1947 */ /* 0x000fec0003800000 */
[----:B------:R-:W-:Y:S01]  /*0120*/  LOP3.LUT R2, R4, 0x3, RZ, 0xc0, !PT ;  /* 0x0000000304027812 */ /* 0x000fe200078ec0ff */
[----:B------:R-:W1:Y:S01]  /*0130*/  LDC.64 R6, c[0x0][0x220] ;  /* 0x00008800ff067b82 */ /* 0x000e620000000a00 */
[----:B------:R-:W-:Y:S01]  /*0140*/  ULDC.64 UR6, c[0x0][0x218] ;  /* 0x0000860000067ab9 */ /* 0x000fe20000000a00 */
[----:B------:R-:W-:Y:S01]  /*0150*/  HFMA2.MMA R22, -RZ, RZ, 0, 0 ;  /* 0x00000000ff167435 */ /* 0x000fe200000001ff */
[----:B------:R-:W-:Y:S01]  /*0160*/  MOV R18, 0xfffffff8 ;  /* 0xfffffff800127802 */ /* 0x000fe20000000f00 */
[----:B------:R-:W-:Y:S01]  /*0170*/  IMAD.WIDE.U32 R2, R2, 0x4, RZ ;  /* 0x0000000402027825 */ /* 0x000fe200078e00ff */
[----:B------:R-:W-:Y:S01]  /*0180*/  HFMA2.MMA R17, -RZ, RZ, 0, 0 ;  /* 0x00000000ff117435 */ /* 0x000fe200000001ff */
[----:B------:R-:W-:Y:S02]  /*0190*/  MOV R25, 0xffffffff ;  /* 0xffffffff00197802 */ /* 0x000fe40000000f00 */
[----:B------:R-:W2:Y:S01]  /*01a0*/  LDC.64 R4, c[0x0][0x210] ;  /* 0x00008400ff047b82 */ /* 0x000ea20000000a00 */
[----:B------:R-:W-:-:S04]  /*01b0*/  IADD3 R8, P0, R2, UR6, RZ ;  /* 0x0000000602087c10 */ /* 0x000fc8000ff1e0ff */
[----:B------:R-:W-:-:S09]  /*01c0*/  IADD3.X R9, R3, UR7, RZ, P0, !PT ;  /* 0x0000000703097c10 */ /* 0x000fd200087fe4ff */
.L_x_2:
[----:B------:R-:W-:Y:S01]  /*01d0*/  IADD3 R29, R18, 0x8, RZ ;  /* 0x00000008121d7810 */ /* 0x000fe20007ffe0ff */
[----:B------:R-:W3:Y:S03]  /*01e0*/  LDG.E.EL R26, desc[UR4][R8.64] ;  /* 0x00000004081a7981 */ /* 0x000ee6000c2e1900 */
[----:B------:R-:W-:Y:S01]  /*01f0*/  LOP3.LUT R29, R16, R29, RZ, 0xfc, !PT ;  /* 0x0000001d101d7212 */ /* 0x000fe200078efcff */
[----:B------:R-:W4:Y:S04]  /*0200*/  LDG.E.EL R20, desc[UR4][R8.64+0x10] ;  /* 0x0000100408147981 */ /* 0x000f28000c2e1900 */
[----:B--2---:R-:W-:-:S04]  /*0210*/  IMAD.WIDE R10, R29, 0x2, R4 ;  /* 0x000000021d0a7825 */ /* 0x004fc800078e0204 */
[----:B-1----:R-:W-:Y:S01]  /*0220*/  IMAD.WIDE R28, R29, 0x2, R6 ;  /* 0x000000021d1c7825 */ /* 0x002fe200078e0206 */
[----:B------:R-:W2:Y:S04]  /*0230*/  LDG.E.EL R27, desc[UR4][R10.64] ;  /* 0x000000040a1b7981 */ /* 0x000ea8000c2e1900 */
[----:B------:R1:W5:Y:S01]  /*0240*/  LDG.E.EL R19, desc[UR4][R28.64] ;  /* 0x000000041c137981 */ /* 0x000362000c2e1900 */
[----:B------:R-:W-:-:S04]  /*0250*/  IADD3 R15, R18, 0x10, RZ ;  /* 0x00000010120f7810 */ /* 0x000fc80007ffe0ff */
[----:B------:R-:W-:-:S05]  /*0260*/  LOP3.LUT R15, R16, R15, RZ, 0xfc, !PT ;  /* 0x0000000f100f7212 */ /* 0x000fca00078efcff */
[----:B------:R-:W-:Y:S01]  /*0270*/  IMAD.WIDE R12, R15, 0x2, R4 ;  /* 0x000000020f0c7825 */ /* 0x000fe200078e0204 */
[----:B-1----:R-:W-:-:S04]  /*0280*/  IADD3 R29, R18, 0x18, RZ ;  /* 0x00000018121d7810 */ /* 0x002fc80007ffe0ff */
[----:B------:R1:W4:Y:S01]  /*0290*/  LDG.E.EL R21, desc[UR4][R12.64] ;  /* 0x000000040c157981 */ /* 0x000322000c2e1900 */
[----:B------:R-:W-:Y:S01]  /*02a0*/  IMAD.WIDE R14, R15, 0x2, R6 ;  /* 0x000000020f0e7825 */ /* 0x000fe200078e0206 */
[----:B------:R-:W-:-:S04]  /*02b0*/  LOP3.LUT R29, R16, R29, RZ, 0xfc, !PT ;  /* 0x0000001d101d7212 */ /* 0x000fc800078efcff */
[----:B------:R-:W4:Y:S01]  /*02c0*/  LDG.E.EL R24, desc[UR4][R14.64] ;  /* 0x000000040e187981 */ /* 0x000f22000c2e1900 */
[----:B-1----:R-:W-:-:S06]  /*02d0*/  IMAD.WIDE R12, R29, 0x2, R6 ;  /* 0x000000021d0c7825 */ /* 0x002fcc00078e0206 */
[----:B------:R-:W4:Y:S01]  /*02e0*/  LDG.E.EL R12, desc[UR4][R12.64] ;  /* 0x000000040c0c7981 */ /* 0x000f22000c2e1900 */
[----:B---3--:R-:W-:Y:S02]  /*02f0*/  HADD2.F32 R10, -RZ, R26.H0_H0 ;  /* 0x2000001aff0a7230 */ /* 0x008fe40000004100 */
[----:B--2---:R-:W-:Y:S02]  /*0300*/  HADD2.F32 R23, -RZ, R27.H0_H0 ;  /* 0x2000001bff177230 */ /* 0x004fe40000004100 */
[----:B-----5:R-:W-:-:S03]  /*0310*/  HADD2.F32 R28, -RZ, R19.H0_H0 ;  /* 0x20000013ff1c7230 */ /* 0x020fc60000004100 */
[----:B------:R-:W-:Y:S01]  /*0320*/  FMUL R23, R23, R10 ;  /* 0x0000000a17177220 */ /* 0x000fe20000400000 */
[----:B------:R-:W-:-:S04]  /*0330*/  IMAD.WIDE R10, R29, 0x2, R4 ;  /* 0x000000021d0a7825 */ /* 0x000fc800078e0204 */
[----:B------:R-:W-:Y:S02]  /*0340*/  FFMA R22, R28, R23, R22 ;  /* 0x000000171c167223 */ /* 0x000fe40000000016 */
[----:B------:R1:W2:Y:S04]  /*0350*/  LDG.E.EL R28, desc[UR4][R10.64] ;  /* 0x000000040a1c7981 */ /* 0x0002a8000c2e1900 */
[----:B------:R-:W3:Y:S01]  /*0360*/  LDG.E.EL R23, desc[UR4][R8.64+0x20] ;  /* 0x0000200408177981 */ /* 0x000ee2000c2e1900 */
[----:B-1----:R-:W-:-:S04]  /*0370*/  IADD3 R11, R18, 0x20, RZ ;  /* 0x00000020120b7810 */ /* 0x002fc80007ffe0ff */
[----:B------:R-:W-:Y:S01]  /*0380*/  LOP3.LUT R29, R16, R11, RZ, 0xfc, !PT ;  /* 0x0000000b101d7212 */ /* 0x000fe200078efcff */
[----:B------:R-:W-:Y:S02]  /*0390*/  HADD2.F32 R26, -RZ, R26.H1_H1 ;  /* 0x3000001aff1a7230 */ /* 0x000fe40000004100 */
[----:B------:R-:W-:Y:S02]  /*03a0*/  HADD2.F32 R27, -RZ, R27.H1_H1 ;  /* 0x3000001bff1b7230 */ /* 0x000fe40000004100 */
[----:B0-----:R-:W-:-:S04]  /*03b0*/  IMAD.WIDE R14, R29, 0x2, R4 ;  /* 0x000000021d0e7825 */ /* 0x001fc800078e0204 */
[----:B------:R-:W-:Y:S01]  /*03c0*/  FMUL R27, R27, R26 ;  /* 0x0000001a1b1b7220 */ /* 0x000fe20000400000 */
[----:B------:R-:W-:Y:S01]  /*03d0*/  IMAD.WIDE R10, R29, 0x2, R6 ;  /* 0x000000021d0a7825 */ /* 0x000fe200078e0206 */
[----:B------:R-:W5:Y:S04]  /*03e0*/  LDG.E.EL R26, desc[UR4][R8.64+0x30] ;  /* 0x00003004081a7981 */ /* 0x000f68000c2e1900 */
[----:B------:R-:W5:Y:S04]  /*03f0*/  LDG.E.EL R14, desc[UR4][R14.64] ;  /* 0x000000040e0e7981 */ /* 0x000f68000c2e1900 */
[----:B------:R0:W5:Y:S01]  /*0400*/  LDG.E.EL R29, desc[UR4][R10.64] ;  /* 0x000000040a1d7981 */ /* 0x000162000c2e1900 */
[----:B------:R-:W-:-:S02]  /*0410*/  HADD2.F32 R19, -RZ, R19.H1_H1 ;  /* 0x30000013ff137230 */ /* 0x000fc40000004100 */
[----:B----4-:R-:W-:-:S03]  /*0420*/  HADD2.F32 R13, -RZ, R21.H0_H0 ;  /* 0x20000015ff0d7230 */ /* 0x010fc60000004100 */
[----:B------:R-:W-:Y:S01]  /*0430*/  FFMA R27, R19, R27, R17 ;  /* 0x0000001b131b7223 */ /* 0x000fe20000000011 */
[----:B------:R-:W-:Y:S02]  /*0440*/  HADD2.F32 R17, -RZ, R20.H0_H0 ;  /* 0x20000014ff117230 */ /* 0x000fe40000004100 */
[----:B------:R-:W-:Y:S02]  /*0450*/  HADD2.F32 R20, -RZ, R20.H1_H1 ;  /* 0x30000014ff147230 */ /* 0x000fe40000004100 */
[----:B------:R-:W-:Y:S02]  /*0460*/  HADD2.F32 R21, -RZ, R21.H1_H1 ;  /* 0x30000015ff157230 */ /* 0x000fe40000004100 */
[----:B------:R-:W-:Y:S01]  /*0470*/  FMUL R17, R13, R17 ;  /* 0x000000110d117220 */ /* 0x000fe20000400000 */
[----:B------:R-:W-:Y:S02]  /*0480*/  HADD2.F32 R13, -RZ, R24.H0_H0 ;  /* 0x20000018ff0d7230 */ /* 0x000fe40000004100 */
[----:B------:R-:W-:Y:S01]  /*0490*/  FMUL R20, R21, R20 ;  /* 0x0000001415147220 */ /* 0x000fe20000400000 */
[----:B------:R-:W-:Y:S01]  /*04a0*/  IADD3 R21, R18, 0x28, RZ ;  /* 0x0000002812157810 */ /* 0x000fe20007ffe0ff */
[----:B------:R-:W-:-:S02]  /*04b0*/  HADD2.F32 R24, -RZ, R24.H1_H1 ;  /* 0x30000018ff187230 */ /* 0x000fc40000004100 */
[----:B------:R-:W-:Y:S01]  /*04c0*/  FFMA R13, R13, R17, R22 ;  /* 0x000000110d0d7223 */ /* 0x000fe20000000016 */
[----:B------:R-:W-:Y:S02]  /*04d0*/  LOP3.LUT R21, R16, R21, RZ, 0xfc, !PT ;  /* 0x0000001510157212 */ /* 0x000fe400078efcff */
[----:B------:R-:W-:-:S03]  /*04e0*/  FFMA R24, R24, R20, R27 ;  /* 0x0000001418187223 */ /* 0x000fc6000000001b */
[----:B0-----:R-:W-:-:S05]  /*04f0*/  IMAD.WIDE R10, R21, 0x2, R4 ;  /* 0x00000002150a7825 */ /* 0x001fca00078e0204 */
[----:B------:R5:W4:Y:S01]  /*0500*/  LDG.E.EL R17, desc[UR4][R10.64] ;  /* 0x000000040a117981 */ /* 0x000b22000c2e1900 */
[----:B--2---:R-:W-:Y:S02]  /*0510*/  HADD2.F32 R19, -RZ, R28.H1_H1 ;  /* 0x3000001cff137230 */ /* 0x004fe40000004100 */
[----:B------:R-:W-:Y:S02]  /*0520*/  HADD2.F32 R15, -RZ, R28.H0_H0 ;  /* 0x2000001cff0f7230 */ /* 0x000fe40000004100 */
[----:B---3--:R-:W-:Y:S02]  /*0530*/  HADD2.F32 R22, -RZ, R23.H1_H1 ;  /* 0x30000017ff167230 */ /* 0x008fe40000004100 */
[----:B------:R-:W-:-:S03]  /*0540*/  HADD2.F32 R20, -RZ, R23.H0_H0 ;  /* 0x20000017ff147230 */ /* 0x000fc60000004100 */
[----:B------:R-:W-:Y:S01]  /*0550*/  FMUL R27, R19, R22 ;  /* 0x00000016131b7220 */ /* 0x000fe20000400000 */
[----:B------:R-:W-:Y:S02]  /*0560*/  HADD2.F32 R19, -RZ, R12.H0_H0 ;  /* 0x2000000cff137230 */ /* 0x000fe40000004100 */
[----:B------:R-:W-:Y:S01]  /*0570*/  FMUL R28, R15, R20 ;  /* 0x000000140f1c7220 */ /* 0x000fe20000400000 */
[----:B------:R-:W-:Y:S01]  /*0580*/  IMAD.WIDE R20, R21, 0x2, R6 ;  /* 0x0000000215147825 */ /* 0x000fe200078e0206 */
[----:B------:R-:W2:Y:S03]  /*0590*/  LDG.E.EL R15, desc[UR4][R8.64+0x40] ;  /* 0x00004004080f7981 */ /* 0x000ea6000c2e1900 */
[----:B------:R-:W-:Y:S01]  /*05a0*/  FFMA R13, R19, R28, R13 ;  /* 0x0000001c130d7223 */ /* 0x000fe2000000000d */
[----:B------:R-:W-:Y:S01]  /*05b0*/  IADD3 R19, R18, 0x30, RZ ;  /* 0x0000003012137810 */ /* 0x000fe20007ffe0ff */
[----:B------:R0:W3:Y:S01]  /*05c0*/  LDG.E.EL R22, desc[UR4][R20.64] ;  /* 0x0000000414167981 */ /* 0x0000e2000c2e1900 */
[----:B------:R-:W-:-:S02]  /*05d0*/  HADD2.F32 R23, -RZ, R12.H1_H1 ;  /* 0x3000000cff177230 */ /* 0x000fc40000004100 */
[----:B------:R-:W-:Y:S01]  /*05e0*/  LOP3.LUT R12, R16, R19, RZ, 0xfc, !PT ;  /* 0x00000013100c7212 */ /* 0x000fe200078efcff */
[----:B-----5:R-:W-:Y:S02]  /*05f0*/  HADD2.F32 R11, -RZ, R26.H0_H0 ;  /* 0x2000001aff0b7230 */ /* 0x020fe40000004100 */
[----:B------:R-:W-:Y:S02]  /*0600*/  HADD2.F32 R10, -RZ, R14.H0_H0 ;  /* 0x2000000eff0a7230 */ /* 0x000fe40000004100 */
[----:B------:R-:W-:-:S03]  /*0610*/  HADD2.F32 R28, -RZ, R29.H0_H0 ;  /* 0x2000001dff1c7230 */ /* 0x000fc60000004100 */
[----:B------:R-:W-:Y:S01]  /*0620*/  FMUL R19, R10, R11 ;  /* 0x0000000b0a137220 */ /* 0x000fe20000400000 */
[----:B------:R-:W-:-:S04]  /*0630*/  IMAD.WIDE R10, R12, 0x2, R4 ;  /* 0x000000020c0a7825 */ /* 0x000fc800078e0204 */
[----:B------:R-:W-:Y:S01]  /*0640*/  FFMA R24, R23, R27, R24 ;  /* 0x0000001b17187223 */ /* 0x000fe20000000018 */
[----:B------:R-:W-:Y:S01]  /*0650*/  FFMA R19, R28, R19, R13 ;  /* 0x000000131c137223 */ /* 0x000fe2000000000d */
[----:B------:R-:W5:Y:S01]  /*0660*/  LDG.E.EL R23, desc[UR4][R8.64+0x50] ;  /* 0x0000500408177981 */ /* 0x000f62000c2e1900 */
[----:B------:R-:W-:Y:S01]  /*0670*/  IMAD.WIDE R12, R12, 0x2, R6 ;  /* 0x000000020c0c7825 */ /* 0x000fe200078e0206 */
[----:B0-----:R-:W-:Y:S02]  /*0680*/  IADD3 R21, R18, 0x38, RZ ;  /* 0x0000003812157810 */ /* 0x001fe40007ffe0ff */
[----:B------:R0:W5:Y:S02]  /*0690*/  LDG.E.EL R27, desc[UR4][R10.64] ;  /* 0x000000040a1b7981 */ /* 0x000164000c2e1900 */
[----:B------:R-:W-:Y:S02]  /*06a0*/  LOP3.LUT R28, R16, R21, RZ, 0xfc, !PT ;  /* 0x00000015101c7212 */ /* 0x000fe400078efcff */
[----:B------:R4:W5:Y:S01]  /*06b0*/  LDG.E.EL R12, desc[UR4][R12.64] ;  /* 0x000000040c0c7981 */ /* 0x000962000c2e1900 */
[----:B------:R-:W-:-:S02]  /*06c0*/  HADD2.F32 R26, -RZ, R26.H1_H1 ;  /* 0x3000001aff1a7230 */ /* 0x000fc40000004100 */
[----:B------:R-:W-:Y:S02]  /*06d0*/  HADD2.F32 R14, -RZ, R14.H1_H1 ;  /* 0x3000000eff0e7230 */ /* 0x000fe40000004100 */
[----:B------:R-:W-:-:S04]  /*06e0*/  IMAD.WIDE R20, R28, 0x2, R4 ;  /* 0x000000021c147825 */ /* 0x000fc800078e0204 */
[----:B------:R-:W-:Y:S01]  /*06f0*/  FMUL R14, R14, R26 ;  /* 0x0000001a0e0e7220 */ /* 0x000fe20000400000 */
[----:B0-----:R-:W-:Y:S01]  /*0700*/  IMAD.WIDE R10, R28, 0x2, R6 ;  /* 0x000000021c0a7825 */ /* 0x001fe200078e0206 */
[----:B------:R-:W5:Y:S04]  /*0710*/  LDG.E.EL R26, desc[UR4][R8.64+0x60] ;  /* 0x00006004081a7981 */ /* 0x000f68000c2e1900 */
[----:B------:R0:W5:Y:S04]  /*0720*/  LDG.E.EL R20, desc[UR4][R20.64] ;  /* 0x0000000414147981 */ /* 0x000168000c2e1900 */
[----:B------:R1:W5:Y:S01]  /*0730*/  LDG.E.EL R10, desc[UR4][R10.64] ;  /* 0x000000040a0a7981 */ /* 0x000362000c2e1900 */
[----:B------:R-:W-:-:S02]  /*0740*/  HADD2.F32 R29, -RZ, R29.H1_H1 ;  /* 0x3000001dff1d7230 */ /* 0x000fc40000004100 */
[----:B----4-:R-:W-:-:S03]  /*0750*/  HADD2.F32 R13, -RZ, R17.H0_H0 ;  /* 0x20000011ff0d7230 */ /* 0x010fc60000004100 */
[----:B------:R-:W-:Y:S01]  /*0760*/  FFMA R14, R29, R14, R24 ;  /* 0x0000000e1d0e7223 */ /* 0x000fe20000000018 */
[----:B------:R-:W-:Y:S01]  /*0770*/  HADD2.F32 R17, -RZ, R17.H1_H1 ;  /* 0x30000011ff117230 */ /* 0x000fe20000004100 */
[----:B------:R-:W-:-:S04]  /*0780*/  IADD3 R29, R18, 0x50, RZ ;  /* 0x00000050121d7810 */ /* 0x000fc80007ffe0ff */
[----:B------:R-:W-:Y:S01]  /*0790*/  LOP3.LUT R29, R16, R29, RZ, 0xfc, !PT ;  /* 0x0000001d101d7212 */ /* 0x000fe200078efcff */
[----:B--2---:R-:W-:-:S05]  /*07a0*/  HADD2.F32 R24, -RZ, R15.H0_H0 ;  /* 0x2000000fff187230 */ /* 0x004fca0000004100 */
[----:B------:R-:W-:Y:S01]  /*07b0*/  FMUL R13, R13, R24 ;  /* 0x000000180d0d7220 */ /* 0x000fe20000400000 */
[----:B---3--:R-:W-:-:S05]  /*07c0*/  HADD2.F32 R24, -RZ, R22.H0_H0 ;  /* 0x20000016ff187230 */ /* 0x008fca0000004100 */
[----:B------:R-:W-:Y:S01]  /*07d0*/  FFMA R19, R24, R13, R19 ;  /* 0x0000000d18137223 */ /* 0x000fe20000000013 */
[----:B------:R-:W-:Y:S02]  /*07e0*/  HADD2.F32 R24, -RZ, R15.H1_H1 ;  /* 0x3000000fff187230 */ /* 0x000fe40000004100 */
[----:B0-----:R-:W-:-:S03]  /*07f0*/  HADD2.F32 R21, -RZ, R22.H1_H1 ;  /* 0x30000016ff157230 */ /* 0x001fc60000004100 */
[----:B------:R-:W-:Y:S01]  /*0800*/  FMUL R17, R17, R24 ;  /* 0x0000001811117220 */ /* 0x000fe20000400000 */
[----:B------:R-:W-:Y:S01]  /*0810*/  IADD3 R13, R18, 0x40, RZ ;  /* 0x00000040120d7810 */ /* 0x000fe20007ffe0ff */
[----:B-----5:R-:W-:Y:S02]  /*0820*/  HADD2.F32 R24, -RZ, R23.H0_H0 ;  /* 0x20000017ff187230 */ /* 0x020fe40000004100 */
[----:B------:R-:W-:Y:S02]  /*0830*/  HADD2.F32 R23, -RZ, R23.H1_H1 ;  /* 0x30000017ff177230 */ /* 0x000fe40000004100 */
[----:B------:R-:W-:Y:S02]  /*0840*/  HADD2.F32 R22, -RZ, R27.H1_H1 ;  /* 0x3000001bff167230 */ /* 0x000fe40000004100 */
[----:B-1----:R-:W-:Y:S01]  /*0850*/  HADD2.F32 R11, -RZ, R27.H0_H0 ;  /* 0x2000001bff0b7230 */ /* 0x002fe20000004100 */
[----:B------:R-:W-:Y:S02]  /*0860*/  LOP3.LUT R13, R16, R13, RZ, 0xfc, !PT ;  /* 0x0000000d100d7212 */ /* 0x000fe400078efcff */
[----:B------:R-:W-:Y:S01]  /*0870*/  FMUL R23, R22, R23 ;  /* 0x0000001716177220 */ /* 0x000fe20000400000 */
[----:B------:R-:W-:-:S02]  /*0880*/  HADD2.F32 R22, -RZ, R12.H0_H0 ;  /* 0x2000000cff167230 */ /* 0x000fc40000004100 */
[----:B------:R-:W-:Y:S01]  /*0890*/  FMUL R24, R11, R24 ;  /* 0x000000180b187220 */ /* 0x000fe20000400000 */
[----:B------:R-:W-:Y:S02]  /*08a0*/  HADD2.F32 R12, -RZ, R12.H1_H1 ;  /* 0x3000000cff0c7230 */ /* 0x000fe40000004100 */
[----:B------:R-:W-:Y:S01]  /*08b0*/  FFMA R21, R21, R17, R14 ;  /* 0x0000001115157223 */ /* 0x000fe2000000000e */
[----:B------:R-:W-:-:S04]  /*08c0*/  IMAD.WIDE R14, R13, 0x2, R4 ;  /* 0x000000020d0e7825 */ /* 0x000fc800078e0204 */
[----:B------:R-:W-:Y:S01]  /*08d0*/  FFMA R22, R22, R24, R19 ;  /* 0x0000001816167223 */ /* 0x000fe20000000013 */
[----:B------:R-:W2:Y:S01]  /*08e0*/  LDG.E.EL R17, desc[UR4][R8.64+0x70] ;  /* 0x0000700408117981 */ /* 0x000ea2000c2e1900 */
[----:B------:R-:W-:Y:S01]  /*08f0*/  FFMA R19, R12, R23, R21 ;  /* 0x000000170c137223 */ /* 0x000fe20000000015 */
[----:B------:R-:W-:Y:S01]  /*0900*/  IADD3 R23, R18, 0x48, RZ ;  /* 0x0000004812177810 */ /* 0x000fe20007ffe0ff */
[----:B------:R-:W-:Y:S01]  /*0910*/  IMAD.WIDE R12, R13, 0x2, R6 ;  /* 0x000000020d0c7825 */ /* 0x000fe200078e0206 */
[----:B------:R0:W3:Y:S02]  /*0920*/  LDG.E.EL R11, desc[UR4][R14.64] ;  /* 0x000000040e0b7981 */ /* 0x0000e4000c2e1900 */
[----:B------:R-:W-:Y:S01]  /*0930*/  LOP3.LUT R23, R16, R23, RZ, 0xfc, !PT ;  /* 0x0000001710177212 */ /* 0x000fe200078efcff */
[----:B------:R-:W-:Y:S01]  /*0940*/  HADD2.F32 R28, -RZ, R26.H0_H0 ;  /* 0x2000001aff1c7230 */ /* 0x000fe20000004100 */
[----:B------:R1:W4:Y:S01]  /*0950*/  LDG.E.EL R24, desc[UR4][R12.64] ;  /* 0x000000040c187981 */ /* 0x000322000c2e1900 */
[----:B------:R-:W-:-:S02]  /*0960*/  HADD2.F32 R21, -RZ, R20.H0_H0 ;  /* 0x20000014ff157230 */ /* 0x000fc40000004100 */
[----:B------:R-:W-:-:S03]  /*0970*/  HADD2.F32 R27, -RZ, R10.H0_H0 ;  /* 0x2000000aff1b7230 */ /* 0x000fc60000004100 */
[----:B------:R-:W-:Y:S01]  /*0980*/  FMUL R21, R21, R28 ;  /* 0x0000001c15157220 */ /* 0x000fe20000400000 */
[----:B0-----:R-:W-:-:S04]  /*0990*/  IMAD.WIDE R14, R23, 0x2, R4 ;  /* 0x00000002170e7825 */ /* 0x001fc800078e0204 */
[----:B------:R-:W-:Y:S01]  /*09a0*/  FFMA R21, R27, R21, R22 ;  /* 0x000000151b157223 */ /* 0x000fe20000000016 */
[----:B------:R-:W-:Y:S01]  /*09b0*/  IMAD.WIDE R22, R23, 0x2, R6 ;  /* 0x0000000217167825 */ /* 0x000fe200078e0206 */
[----:B------:R-:W5:Y:S04]  /*09c0*/  LDG.E.EL R27, desc[UR4][R8.64+0x80] ;  /* 0x00008004081b7981 */ /* 0x000f68000c2e1900 */
[----:B------:R0:W5:Y:S01]  /*09d0*/  LDG.E.EL R28, desc[UR4][R14.64] ;  /* 0x000000040e1c7981 */ /* 0x000162000c2e1900 */
[----:B-1----:R-:W-:-:S03]  /*09e0*/  IMAD.WIDE R12, R29, 0x2, R4 ;  /* 0x000000021d0c7825 */ /* 0x002fc600078e0204 */
[----:B------:R2:W5:Y:S04]  /*09f0*/  LDG.E.EL R22, desc[UR4][R22.64] ;  /* 0x0000000416167981 */ /* 0x000568000c2e1900 */
[----:B------:R1:W5:Y:S01]  /*0a00*/  LDG.E.EL R12, desc[UR4][R12.64] ;  /* 0x000000040c0c7981 */ /* 0x000362000c2e1900 */
[----:B0-----:R-:W-:Y:S02]  /*0a10*/  HADD2.F32 R15, -RZ, R26.H1_H1 ;  /* 0x3000001aff0f7230 */ /* 0x001fe40000004100 */
[----:B------:R-:W-:Y:S02]  /*0a20*/  HADD2.F32 R26, -RZ, R20.H1_H1 ;  /* 0x30000014ff1a7230 */ /* 0x000fe40000004100 */
[----:B------:R-:W5:Y:S03]  /*0a30*/  LDG.E.EL R20, desc[UR4][R8.64+0x90] ;  /* 0x0000900408147981 */ /* 0x000f66000c2e1900 */
[----:B------:R-:W-:Y:S01]  /*0a40*/  FMUL R26, R26, R15 ;  /* 0x0000000f1a1a7220 */ /* 0x000fe20000400000 */
[----:B------:R-:W-:-:S06]  /*0a50*/  IMAD.WIDE R14, R29, 0x2, R6 ;  /* 0x000000021d0e7825 */ /* 0x000fcc00078e0206 */
[----:B------:R-:W5:Y:S01]  /*0a60*/  LDG.E.EL R14, desc[UR4][R14.64] ;  /* 0x000000040e0e7981 */ /* 0x000f62000c2e1900 */
[----:B------:R-:W-:-:S05]  /*0a70*/  HADD2.F32 R10, -RZ, R10.H1_H1 ;  /* 0x3000000aff0a7230 */ /* 0x000fca0000004100 */
[----:B------:R-:W-:Y:S01]  /*0a80*/  FFMA R19, R10, R26, R19 ;  /* 0x0000001a0a137223 */ /* 0x000fe20000000013 */
[----:B--2---:R-:W-:Y:S02]  /*0a90*/  HADD2.F32 R23, -RZ, R17.H0_H0 ;  /* 0x20000011ff177230 */ /* 0x004fe40000004100 */
[----:B---3--:R-:W-:Y:S02]  /*0aa0*/  HADD2.F32 R10, -RZ, R11.H0_H0 ;  /* 0x2000000bff0a7230 */ /* 0x008fe40000004100 */
[----:B------:R-:W-:Y:S02]  /*0ab0*/  HADD2.F32 R17, -RZ, R17.H1_H1 ;  /* 0x30000011ff117230 */ /* 0x000fe40000004100 */
[----:B----4-:R-:W-:Y:S02]  /*0ac0*/  HADD2.F32 R26, -RZ, R24.H0_H0 ;  /* 0x20000018ff1a7230 */ /* 0x010fe40000004100 */
[----:B------:R-:W-:Y:S01]  /*0ad0*/  FMUL R23, R10, R23 ;  /* 0x000000170a177220 */ /* 0x000fe20000400000 */
[----:B------:R-:W-:-:S02]  /*0ae0*/  HADD2.F32 R10, -RZ, R11.H1_H1 ;  /* 0x3000000bff0a7230 */ /* 0x000fc40000004100 */
[----:B------:R-:W-:Y:S02]  /*0af0*/  HADD2.F32 R24, -RZ, R24.H1_H1 ;  /* 0x30000018ff187230 */ /* 0x000fe40000004100 */
[----:B------:R-:W-:Y:S01]  /*0b00*/  FFMA R21, R26, R23, R21 ;  /* 0x000000171a157223 */ /* 0x000fe20000000015 */
[----:B------:R-:W-:Y:S01]  /*0b10*/  FMUL R10, R10, R17 ;  /* 0x000000110a0a7220 */ /* 0x000fe20000400000 */
[----:B------:R-:W-:Y:S01]  /*0b20*/  IADD3 R17, R18, 0x58, RZ ;  /* 0x0000005812117810 */ /* 0x000fe20007ffe0ff */
[----:B-----5:R-:W-:Y:S02]  /*0b30*/  HADD2.F32 R26, -RZ, R27.H0_H0 ;  /* 0x2000001bff1a7230 */ /* 0x020fe40000004100 */
[----:B------:R-:W-:Y:S02]  /*0b40*/  HADD2.F32 R11, -RZ, R28.H0_H0 ;  /* 0x2000001cff0b7230 */ /* 0x000fe40000004100 */
[----:B------:R-:W-:Y:S01]  /*0b50*/  FFMA R24, R24, R10, R19 ;  /* 0x0000000a18187223 */ /* 0x000fe20000000013 */
[----:B------:R-:W-:Y:S01]  /*0b60*/  HADD2.F32 R19, -RZ, R28.H1_H1 ;  /* 0x3000001cff137230 */ /* 0x000fe20000004100 */
[----:B------:R-:W-:Y:S01]  /*0b70*/  LOP3.LUT R17, R16, R17, RZ, 0xfc, !PT ;  /* 0x0000001110117212 */ /* 0x000fe200078efcff */
[----:B-1----:R-:W-:Y:S01]  /*0b80*/  FMUL R13, R11, R26 ;  /* 0x0000001a0b0d7220 */ /* 0x002fe20000400000 */
[----:B------:R-:W-:-:S02]  /*0b90*/  HADD2.F32 R26, -RZ, R27.H1_H1 ;  /* 0x3000001bff1a7230 */ /* 0x000fc40000004100 */
[----:B------:R-:W-:Y:S02]  /*0ba0*/  HADD2.F32 R28, -RZ, R22.H0_H0 ;  /* 0x20000016ff1c7230 */ /* 0x000fe40000004100 */
[----:B------:R-:W-:-:S04]  /*0bb0*/  IMAD.WIDE R10, R17, 0x2, R4 ;  /* 0x00000002110a7825 */ /* 0x000fc800078e0204 */
[----:B------:R-:W-:Y:S01]  /*0bc0*/  FMUL R19, R19, R26 ;  /* 0x0000001a13137220 */ /* 0x000fe20000400000 */
[----:B------:R-:W-:Y:S01]  /*0bd0*/  FFMA R21, R28, R13, R21 ;  /* 0x0000000d1c157223 */ /* 0x000fe20000000015 */
[----:B------:R-:W-:Y:S01]  /*0be0*/  IMAD.WIDE R26, R17, 0x2, R6 ;  /* 0x00000002111a7825 */ /* 0x000fe200078e0206 */
[----:B------:R-:W-:Y:S01]  /*0bf0*/  IADD3 R23, R18, 0x60, RZ ;  /* 0x0000006012177810 */ /* 0x000fe20007ffe0ff */
[----:B------:R0:W2:Y:S02]  /*0c00*/  LDG.E.EL R15, desc[UR4][R10.64] ;  /* 0x000000040a0f7981 */ /* 0x0000a4000c2e1900 */
[----:B------:R-:W-:Y:S02]  /*0c10*/  HADD2.F32 R28, -RZ, R20.H0_H0 ;  /* 0x20000014ff1c7230 */ /* 0x000fe40000004100 */
[----:B------:R-:W-:Y:S01]  /*0c20*/  HADD2.F32 R17, -RZ, R12.H0_H0 ;  /* 0x2000000cff117230 */ /* 0x000fe20000004100 */
[----:B------:R-:W3:Y:S01]  /*0c30*/  LDG.E.EL R13, desc[UR4][R8.64+0xa0] ;  /* 0x0000a004080d7981 */ /* 0x000ee2000c2e1900 */
[----:B------:R-:W-:-:S03]  /*0c40*/  LOP3.LUT R23, R16, R23, RZ, 0xfc, !PT ;  /* 0x0000001710177212 */ /* 0x000fc600078efcff */
[----:B------:R-:W-:Y:S01]  /*0c50*/  FMUL R28, R17, R28 ;  /* 0x0000001c111c7220 */ /* 0x000fe20000400000 */
[----:B------:R-:W-:Y:S01]  /*0c60*/  HADD2.F32 R17, -RZ, R22.H1_H1 ;  /* 0x30000016ff117230 */ /* 0x000fe20000004100 */
[----:B------:R1:W4:Y:S01]  /*0c70*/  LDG.E.EL R26, desc[UR4][R26.64] ;  /* 0x000000041a1a7981 */ /* 0x000322000c2e1900 */
[----:B0-----:R-:W-:-:S03]  /*0c80*/  HADD2.F32 R10, -RZ, R14.H0_H0 ;  /* 0x2000000eff0a7230 */ /* 0x001fc60000004100 */
[----:B------:R-:W-:Y:S02]  /*0c90*/  FFMA R24, R17, R19, R24 ;  /* 0x0000001311187223 */ /* 0x000fe40000000018 */
[----:B------:R-:W-:Y:S01]  /*0ca0*/  FFMA R19, R10, R28, R21 ;  /* 0x0000001c0a137223 */ /* 0x000fe20000000015 */
[C---:B------:R-:W-:Y:S01]  /*0cb0*/  IMAD.WIDE R10, R23.reuse, 0x2, R4 ;  /* 0x00000002170a7825 */ /* 0x040fe200078e0204 */
[----:B------:R-:W5:Y:S01]  /*0cc0*/  LDG.E.EL R17, desc[UR4][R8.64+0xb0] ;  /* 0x0000b00408117981 */ /* 0x000f62000c2e1900 */
[----:B-1----:R-:W-:Y:S02]  /*0cd0*/  IADD3 R27, R18, 0x68, RZ ;  /* 0x00000068121b7810 */ /* 0x002fe40007ffe0ff */
[----:B------:R-:W-:Y:S01]  /*0ce0*/  IMAD.WIDE R22, R23, 0x2, R6 ;  /* 0x0000000217167825 */ /* 0x000fe200078e0206 */
[----:B------:R0:W5:Y:S01]  /*0cf0*/  LDG.E.EL R28, desc[UR4][R10.64] ;  /* 0x000000040a1c7981 */ /* 0x000162000c2e1900 */
[----:B------:R-:W-:Y:S02]  /*0d00*/  LOP3.LUT R27, R16, R27, RZ, 0xfc, !PT ;  /* 0x0000001b101b7212 */ /* 0x000fe400078efcff */
[----:B------:R-:W-:-:S02]  /*0d10*/  HADD2.F32 R29, -RZ, R12.H1_H1 ;  /* 0x3000000cff1d7230 */ /* 0x000fc40000004100 */
[----:B------:R3:W5:Y:S04]  /*0d20*/  LDG.E.EL R22, desc[UR4][R22.64] ;  /* 0x0000000416167981 */ /* 0x000768000c2e1900 */
[----:B------:R-:W5:Y:S01]  /*0d30*/  LDG.E.EL R12, desc[UR4][R8.64+0xc0] ;  /* 0x0000c004080c7981 */ /* 0x000f62000c2e1900 */
[----:B0-----:R-:W-:Y:S02]  /*0d40*/  HADD2.F32 R10, -RZ, R20.H1_H1 ;  /* 0x30000014ff0a7230 */ /* 0x001fe40000004100 */
[----:B------:R-:W-:-:S04]  /*0d50*/  IMAD.WIDE R20, R27, 0x2, R4 ;  /* 0x000000021b147825 */ /* 0x000fc800078e0204 */
[----:B------:R-:W-:Y:S01]  /*0d60*/  FMUL R29, R29, R10 ;  /* 0x0000000a1d1d7220 */ /* 0x000fe20000400000 */
[----:B------:R-:W-:Y:S01]  /*0d70*/  IMAD.WIDE R10, R27, 0x2, R6 ;  /* 0x000000021b0a7825 */ /* 0x000fe200078e0206 */
[----:B------:R0:W5:Y:S05]  /*0d80*/  LDG.E.EL R20, desc[UR4][R20.64] ;  /* 0x0000000414147981 */ /* 0x00016a000c2e1900 */
[----:B------:R5:W5:Y:S01]  /*0d90*/  LDG.E.EL R10, desc[UR4][R10.64] ;  /* 0x000000040a0a7981 */ /* 0x000b62000c2e1900 */
[----:B------:R-:W-:-:S05]  /*0da0*/  HADD2.F32 R27, -RZ, R14.H1_H1 ;  /* 0x3000000eff1b7230 */ /* 0x000fca0000004100 */
[----:B------:R-:W-:Y:S02]  /*0db0*/  FFMA R24, R27, R29, R24 ;  /* 0x0000001d1b187223 */ /* 0x000fe40000000018 */
[----:B------:R-:W5:Y:S01]  /*0dc0*/  LDG.E.EL R29, desc[UR4][R8.64+0xf0] ;  /* 0x0000f004081d7981 */ /* 0x000f62000c2e1900 */
[----:B--2---:R-:W-:Y:S02]  /*0dd0*/  HADD2.F32 R14, -RZ, R15.H0_H0 ;  /* 0x2000000fff0e7230 */ /* 0x004fe40000004100 */
[----:B---3--:R-:W-:-:S05]  /*0de0*/  HADD2.F32 R23, -RZ, R13.H0_H0 ;  /* 0x2000000dff177230 */ /* 0x008fca0000004100 */
[----:B------:R-:W-:Y:S01]  /*0df0*/  FMUL R23, R14, R23 ;  /* 0x000000170e177220 */ /* 0x000fe20000400000 */
[----:B------:R-:W-:Y:S02]  /*0e00*/  HADD2.F32 R14, -RZ, R13.H1_H1 ;  /* 0x3000000dff0e7230 */ /* 0x000fe40000004100 */
[----:B------:R-:W-:Y:S02]  /*0e10*/  HADD2.F32 R13, -RZ, R15.H1_H1 ;  /* 0x3000000fff0d7230 */ /* 0x000fe40000004100 */
[----:B----4-:R-:W-:Y:S02]  /*0e20*/  HADD2.F32 R15, -RZ, R26.H0_H0 ;  /* 0x2000001aff0f7230 */ /* 0x010fe40000004100 */
[----:B0-----:R-:W-:Y:S02]  /*0e30*/  HADD2.F32 R21, -RZ, R26.H1_H1 ;  /* 0x3000001aff157230 */ /* 0x001fe40000004100 */
[----:B------:R-:W-:Y:S01]  /*0e40*/  FMUL R13, R13, R14 ;  /* 0x0000000e0d0d7220 */ /* 0x000fe20000400000 */
[----:B-----5:R-:W-:-:S02]  /*0e50*/  HADD2.F32 R11, -RZ, R17.H0_H0 ;  /* 0x20000011ff0b7230 */ /* 0x020fc40000004100 */
[----:B------:R-:W-:Y:S01]  /*0e60*/  FFMA R19, R15, R23, R19 ;  /* 0x000000170f137223 */ /* 0x000fe20000000013 */
[----:B------:R-:W-:Y:S01]  /*0e70*/  IADD3 R15, R18, 0x70, RZ ;  /* 0x00000070120f7810 */ /* 0x000fe20007ffe0ff */
[----:B------:R-:W-:Y:S02]  /*0e80*/  HADD2.F32 R14, -RZ, R28.H0_H0 ;  /* 0x2000001cff0e7230 */ /* 0x000fe40000004100 */
[----:B------:R-:W-:Y:S01]  /*0e90*/  FFMA R13, R21, R13, R24 ;  /* 0x0000000d150d7223 */ /* 0x000fe20000000018 */
[----:B------:R-:W-:Y:S02]  /*0ea0*/  HADD2.F32 R17, -RZ, R17.H1_H1 ;  /* 0x30000011ff117230 */ /* 0x000fe40000004100 */
[----:B------:R-:W-:Y:S01]  /*0eb0*/  HADD2.F32 R28, -RZ, R28.H1_H1 ;  /* 0x3000001cff1c7230 */ /* 0x000fe20000004100 */
[----:B------:R-:W-:Y:S01]  /*0ec0*/  LOP3.LUT R15, R16, R15, RZ, 0xfc, !PT ;  /* 0x0000000f100f7212 */ /* 0x000fe200078efcff */
[----:B------:R-:W-:Y:S01]  /*0ed0*/  FMUL R21, R14, R11 ;  /* 0x0000000b0e157220 */ /* 0x000fe20000400000 */
[----:B------:R-:W-:-:S02]  /*0ee0*/  HADD2.F32 R14, -RZ, R22.H0_H0 ;  /* 0x20000016ff0e7230 */ /* 0x000fc40000004100 */
[----:B------:R-:W-:Y:S02]  /*0ef0*/  HADD2.F32 R22, -RZ, R22.H1_H1 ;  /* 0x30000016ff167230 */ /* 0x000fe40000004100 */
[----:B------:R-:W-:Y:S01]  /*0f00*/  FMUL R17, R28, R17 ;  /* 0x000000111c117220 */ /* 0x000fe20000400000 */
[----:B------:R-:W-:-:S04]  /*0f10*/  IMAD.WIDE R26, R15, 0x2, R4 ;  /* 0x000000020f1a7825 */ /* 0x000fc800078e0204 */
[----:B------:R-:W-:Y:S01]  /*0f20*/  FFMA R19, R14, R21, R19 ;  /* 0x000000150e137223 */ /* 0x000fe20000000013 */
[----:B------:R-:W-:Y:S01]  /*0f30*/  IADD3 R21, R18, 0x78, RZ ;  /* 0x0000007812157810 */ /* 0x000fe20007ffe0ff */
[----:B------:R-:W-:Y:S01]  /*0f40*/  FFMA R13, R22, R17, R13 ;  /* 0x00000011160d7223 */ /* 0x000fe2000000000d */
[----:B------:R-:W-:Y:S01]  /*0f50*/  HADD2.F32 R23, -RZ, R12.H0_H0 ;  /* 0x2000000cff177230 */ /* 0x000fe20000004100 */
[----:B------:R0:W2:Y:S01]  /*0f60*/  LDG.E.EL R11, desc[UR4][R26.64] ;  /* 0x000000041a0b7981 */ /* 0x0000a2000c2e1900 */
[----:B------:R-:W-:-:S03]  /*0f70*/  HADD2.F32 R22, -RZ, R20.H0_H0 ;  /* 0x20000014ff167230 */ /* 0x000fc60000004100 */
[----:B------:R-:W3:Y:S01]  /*0f80*/  LDG.E.EL R17, desc[UR4][R8.64+0xd0] ;  /* 0x0000d00408117981 */ /* 0x000ee2000c2e1900 */
[----:B------:R-:W-:Y:S01]  /*0f90*/  IMAD.WIDE R14, R15, 0x2, R6 ;  /* 0x000000020f0e7825 */ /* 0x000fe200078e0206 */
[----:B------:R-:W-:-:S03]  /*0fa0*/  LOP3.LUT R21, R16, R21, RZ, 0xfc, !PT ;  /* 0x0000001510157212 */ /* 0x000fc600078efcff */
[----:B------:R-:W-:Y:S01]  /*0fb0*/  FMUL R28, R22, R23 ;  /* 0x00000017161c7220 */ /* 0x000fe20000400000 */
[----:B0-----:R-:W-:Y:S01]  /*0fc0*/  HADD2.F32 R26, -RZ, R10.H0_H0 ;  /* 0x2000000aff1a7230 */ /* 0x001fe20000004100 */
[----:B------:R-:W-:Y:S01]  /*0fd0*/  IADD3 R27, P0, R18, 0x80, RZ ;  /* 0x00000080121b7810 */ /* 0x000fe20007f1e0ff */
[----:B------:R0:W4:Y:S01]  /*0fe0*/  LDG.E.EL R24, desc[UR4][R14.64] ;  /* 0x000000040e187981 */ /* 0x000122000c2e1900 */
[----:B------:R-:W-:-:S04]  /*0ff0*/  IMAD.WIDE R22, R21, 0x2, R4 ;  /* 0x0000000215167825 */ /* 0x000fc800078e0204 */
[----:B------:R-:W-:Y:S01]  /*1000*/  FFMA R26, R26, R28, R19 ;  /* 0x0000001c1a1a7223 */ /* 0x000fe20000000013 */
[----:B------:R-:W-:Y:S01]  /*1010*/  IMAD.WIDE R18, R21, 0x2, R6 ;  /* 0x0000000215127825 */ /* 0x000fe200078e0206 */
[----:B------:R-:W-:Y:S01]  /*1020*/  LOP3.LUT R21, R16, R27, RZ, 0xfc, !PT ;  /* 0x0000001b10157212 */ /* 0x000fe200078efcff */
[----:B------:R-:W5:Y:S02]  /*1030*/  LDG.E.EL R22, desc[UR4][R22.64] ;  /* 0x0000000416167981 */ /* 0x000f64000c2e1900 */
[----:B------:R-:W-:Y:S02]  /*1040*/  HADD2.F32 R12, -RZ, R12.H1_H1 ;  /* 0x3000000cff0c7230 */ /* 0x000fe40000004100 */
[----:B------:R-:W-:Y:S01]  /*1050*/  HADD2.F32 R20, -RZ, R20.H1_H1 ;  /* 0x30000014ff147230 */ /* 0x000fe20000004100 */
[----:B------:R1:W5:Y:S01]  /*1060*/  LDG.E.EL R28, desc[UR4][R8.64+0xe0] ;  /* 0x0000e004081c7981 */ /* 0x000362000c2e1900 */
[----:B0-----:R-:W-:-:S04]  /*1070*/  IMAD.WIDE R14, R21, 0x2, R4 ;  /* 0x00000002150e7825 */ /* 0x001fc800078e0204 */
[----:B------:R-:W-:Y:S01]  /*1080*/  FMUL R12, R20, R12 ;  /* 0x0000000c140c7220 */ /* 0x000fe20000400000 */
[----:B------:R-:W-:Y:S01]  /*1090*/  IMAD.WIDE R20, R21, 0x2, R6 ;  /* 0x0000000215147825 */ /* 0x000fe200078e0206 */
[----:B------:R3:W5:Y:S04]  /*10a0*/  LDG.E.EL R18, desc[UR4][R18.64] ;  /* 0x0000000412127981 */ /* 0x000768000c2e1900 */
[----:B------:R0:W5:Y:S04]  /*10b0*/  LDG.E.EL R14, desc[UR4][R14.64] ;  /* 0x000000040e0e7981 */ /* 0x000168000c2e1900 */
[----:B------:R-:W5:Y:S01]  /*10c0*/  LDG.E.EL R20, desc[UR4][R20.64] ;  /* 0x0000000414147981 */ /* 0x000f62000c2e1900 */
[----:B------:R-:W-:-:S05]  /*10d0*/  HADD2.F32 R10, -RZ, R10.H1_H1 ;  /* 0x3000000aff0a7230 */ /* 0x000fca0000004100 */
[----:B------:R-:W-:Y:S01]  /*10e0*/  FFMA R13, R10, R12, R13 ;  /* 0x0000000c0a0d7223 */ /* 0x000fe2000000000d */
[----:B------:R-:W-:Y:S02]  /*10f0*/  IADD3.X R25, RZ, R25, RZ, P0, !PT ;  /* 0x00000019ff197210 */ /* 0x000fe400007fe4ff */
[----:B------:R-:W-:-:S04]  /*1100*/  ISETP.GE.U32.AND P0, PT, R27, 0xff8, PT ;  /* 0x00000ff81b00780c */ /* 0x000fc80003f06070 */
[----:B------:R-:W-:Y:S02]  /*1110*/  ISETP.GE.U32.AND.EX P0, PT, R25, RZ, PT, P0 ;  /* 0x000000ff1900720c */ /* 0x000fe40003f06100 */
[----:B-1----:R-:W-:-:S04]  /*1120*/  IADD3 R8, P2, R8, 0x100, RZ ;  /* 0x0000010008087810 */ /* 0x002fc80007f5e0ff */
[----:B------:R-:W-:Y:S01]  /*1130*/  IADD3.X R9, RZ, R9, RZ, P2, !PT ;  /* 0x00000009ff097210 */ /* 0x000fe200017fe4ff */
[----:B--2---:R-:W-:Y:S02]  /*1140*/  HADD2.F32 R10, -RZ, R11.H0_H0 ;  /* 0x2000000bff0a7230 */ /* 0x004fe40000004100 */
[----:B---3--:R-:W-:-:S05]  /*1150*/  HADD2.F32 R19, -RZ, R17.H0_H0 ;  /* 0x20000011ff137230 */ /* 0x008fca0000004100 */
[----:B------:R-:W-:Y:S01]  /*1160*/  FMUL R19, R10, R19 ;  /* 0x000000130a137220 */ /* 0x000fe20000400000 */
[----:B------:R-:W-:Y:S02]  /*1170*/  HADD2.F32 R10, -RZ, R11.H1_H1 ;  /* 0x3000000bff0a7230 */ /* 0x000fe40000004100 */
[----:B----4-:R-:W-:Y:S02]  /*1180*/  HADD2.F32 R11, -RZ, R24.H0_H0 ;  /* 0x20000018ff0b7230 */ /* 0x010fe40000004100 */
[----:B------:R-:W-:-:S03]  /*1190*/  HADD2.F32 R17, -RZ, R17.H1_H1 ;  /* 0x30000011ff117230 */ /* 0x000fc60000004100 */
[----:B------:R-:W-:Y:S01]  /*11a0*/  FFMA R26, R11, R19, R26 ;  /* 0x000000130b1a7223 */ /* 0x000fe2000000001a */
[----:B------:R-:W-:Y:S02]  /*11b0*/  HADD2.F32 R24, -RZ, R24.H1_H1 ;  /* 0x30000018ff187230 */ /* 0x000fe40000004100 */
[----:B-----5:R-:W-:Y:S02]  /*11c0*/  HADD2.F32 R11, -RZ, R22.H0_H0 ;  /* 0x20000016ff0b7230 */ /* 0x020fe40000004100 */
[----:B------:R-:W-:Y:S01]  /*11d0*/  FMUL R10, R10, R17 ;  /* 0x000000110a0a7220 */ /* 0x000fe20000400000 */
[----:B------:R-:W-:Y:S02]  /*11e0*/  HADD2.F32 R22, -RZ, R22.H1_H1 ;  /* 0x30000016ff167230 */ /* 0x000fe40000004100 */
[----:B------:R-:W-:Y:S02]  /*11f0*/  HADD2.F32 R12, -RZ, R28.H0_H0 ;  /* 0x2000001cff0c7230 */ /* 0x000fe40000004100 */
[----:B0-----:R-:W-:-:S02]  /*1200*/  HADD2.F32 R15, -RZ, R28.H1_H1 ;  /* 0x3000001cff0f7230 */ /* 0x001fc40000004100 */
[----:B------:R-:W-:Y:S01]  /*1210*/  FFMA R13, R24, R10, R13 ;  /* 0x0000000a180d7223 */ /* 0x000fe2000000000d */
[----:B------:R-:W-:Y:S01]  /*1220*/  FMUL R12, R11, R12 ;  /* 0x0000000c0b0c7220 */ /* 0x000fe20000400000 */
[----:B------:R-:W-:Y:S02]  /*1230*/  HADD2.F32 R11, -RZ, R29.H0_H0 ;  /* 0x2000001dff0b7230 */ /* 0x000fe40000004100 */
[----:B------:R-:W-:Y:S01]  /*1240*/  FMUL R22, R22, R15 ;  /* 0x0000000f16167220 */ /* 0x000fe20000400000 */
[----:B------:R-:W-:Y:S02]  /*1250*/  HADD2.F32 R15, -RZ, R18.H0_H0 ;  /* 0x20000012ff0f7230 */ /* 0x000fe40000004100 */
[----:B------:R-:W-:Y:S02]  /*1260*/  HADD2.F32 R10, -RZ, R14.H0_H0 ;  /* 0x2000000eff0a7230 */ /* 0x000fe40000004100 */
[----:B------:R-:W-:Y:S02]  /*1270*/  HADD2.F32 R18, -RZ, R18.H1_H1 ;  /* 0x30000012ff127230 */ /* 0x000fe40000004100 */
[----:B------:R-:W-:-:S02]  /*1280*/  HADD2.F32 R29, -RZ, R29.H1_H1 ;  /* 0x3000001dff1d7230 */ /* 0x000fc40000004100 */
[----:B------:R-:W-:Y:S02]  /*1290*/  HADD2.F32 R14, -RZ, R14.H1_H1 ;  /* 0x3000000eff0e7230 */ /* 0x000fe40000004100 */
[----:B------:R-:W-:Y:S01]  /*12a0*/  FMUL R10, R10, R11 ;  /* 0x0000000b0a0a7220 */ /* 0x000fe20000400000 */
[----:B------:R-:W-:Y:S02]  /*12b0*/  HADD2.F32 R17, -RZ, R20.H1_H1 ;  /* 0x30000014ff117230 */ /* 0x000fe40000004100 */
[----:B------:R-:W-:Y:S01]  /*12c0*/  FFMA R18, R18, R22, R13 ;  /* 0x0000001612127223 */ /* 0x000fe2000000000d */
[----:B------:R-:W-:Y:S02]  /*12d0*/  HADD2.F32 R11, -RZ, R20.H0_H0 ;  /* 0x20000014ff0b7230 */ /* 0x000fe40000004100 */
[----:B------:R-:W-:Y:S01]  /*12e0*/  FMUL R14, R14, R29 ;  /* 0x0000001d0e0e7220 */ /* 0x000fe20000400000 */
[----:B------:R-:W-:-:S03]  /*12f0*/  FFMA R26, R15, R12, R26 ;  /* 0x0000000c0f1a7223 */ /* 0x000fc6000000001a */
[----:B------:R-:W-:Y:S01]  /*1300*/  FFMA R17, R17, R14, R18 ;  /* 0x0000000e11117223 */ /* 0x000fe20000000012 */
[----:B------:R-:W-:Y:S01]  /*1310*/  FFMA R22, R11, R10, R26 ;  /* 0x0000000a0b167223 */ /* 0x000fe2000000001a */
[----:B------:R-:W-:Y:S01]  /*1320*/  MOV R18, R27 ;  /* 0x0000001b00127202 */ /* 0x000fe20000000f00 */
[----:B------:R-:W-:Y:S06]  /*1330*/  @!P0 BRA `(.L_x_2) ;  /* 0xffffffec00a48947 */ /* 0x000fec000383ffff */
[----:B------:R-:W-:-:S07]  /*1340*/  FADD R17, R22, R17 ;  /* 0x0000001116117221 */ /* 0x000fce0000000000 */
.L_x_1:
[----:B------:R-:W-:Y:S05]  /*1350*/  BSYNC B0 ;  /* 0x0000000000007941 */ /* 0x000fea0003800000 */
.L_x_0:
[----:B------:R-:W1:Y:S01]  /*1360*/  LDC.64 R10, c[0x0][0x228] ;  /* 0x00008a00ff0a7b82 */ /* 0x000e620000000a00 */
[----:B------:R-:W-:Y:S01]  /*1370*/  MOV R8, RZ ;  /* 0x000000ff00087202 */ /* 0x000fe20000000f00 */
[----:B------:R-:W-:-:S06]  /*1380*/  ULDC.64 UR6, c[0x0][0x218] ;  /* 0x0000860000067ab9 */ /* 0x000fcc0000000a00 */
[----:B------:R-:W2:Y:S08]  /*1390*/  LDC.64 R6, c[0x0][0x210] ;  /* 0x00008400ff067b82 */ /* 0x000eb00000000a00 */
[----:B------:R-:W2:Y:S01]  /*13a0*/  LDC.64 R4, c[0x0][0x220] ;  /* 0x00008800ff047b82 */ /* 0x000ea20000000a00 */
[----:B-1----:R-:W-:-:S05]  /*13b0*/  IMAD.WIDE R10, R0, 0x4, R10 ;  /* 0x00000004000a7825 */ /* 0x002fca00078e020a */
[----:B------:R1:W3:Y:S04]  /*13c0*/  @!P1 LDG.E.EL R8, desc[UR4][R10.64] ;  /* 0x000000040a089981 */ /* 0x0002e8000c2e1900 */
[----:B------:R-:W4:Y:S01]  /*13d0*/  SHFL.BFLY PT, R0, R17, 0x2, 0x1f ;  /* 0x0c401f0011007f89 */ /* 0x000f2200000e0000 */
[----:B-1----:R-:W-:Y:S02]  /*13e0*/  MOV R11, 0xfffffff8 ;  /* 0xfffffff8000b7802 */ /* 0x002fe40000000f00 */
[----:B------:R-:W-:Y:S01]  /*13f0*/  MOV R10, 0xffffffff ;  /* 0xffffffff000a7802 */ /* 0x000fe20000000f00 */
[----:B----4-:R-:W-:Y:S01]  /*1400*/  FADD R12, R0, R17 ;  /* 0x00000011000c7221 */ /* 0x010fe20000000000 */
[----:B------:R-:W-:-:S04]  /*1410*/  IADD3 R0, P0, R2, UR6, RZ ;  /* 0x0000000602007c10 */ /* 0x000fc8000ff1e0ff */
[----:B------:R-:W1:Y:S02]  /*1420*/  SHFL.BFLY PT, R9, R12, 0x1, 0x1f ;  /* 0x0c201f000c097f89 */ /* 0x000e6400000e0000 */
[----:B-1----:R-:W-:-:S04]  /*1430*/  FADD R9, R12, R9 ;  /* 0x000000090c097221 */ /* 0x002fc80000000000 */
[----:B------:R-:W-:Y:S01]  /*1440*/  FMUL R9, R9, -0.5 ;  /* 0xbf00000009097820 */ /* 0x000fe20000400000 */
[----:B---3--:R-:W-:-:S04]  /*1450*/  FMUL R13, R8, R8 ;  /* 0x00000008080d7220 */ /* 0x008fc80000400000 */
[----:B------:R-:W-:-:S04]  /*1460*/  FMUL R14, R13, R8 ;  /* 0x000000080d0e7220 */ /* 0x000fc80000400000 */
[----:B------:R-:W-:Y:S01]  /*1470*/  FMUL R14, R9, R14 ;  /* 0x0000000e090e7220 */ /* 0x000fe20000400000 */
[----:B------:R-:W-:-:S03]  /*1480*/  IADD3.X R9, R3, UR7, RZ, P0, !PT ;  /* 0x0000000703097c10 */ /* 0x000fc600087fe4ff */
[----:B--2---:R-:W-:-:S07]  /*1490*/  FMUL R12, R14, 0.000244140625 ;  /* 0x398000000e0c7820 */ /* 0x004fce0000400000 */
.L_x_3:
[----:B------:R-:W-:Y:S01]  /*14a0*/  IADD3 R11, P0, R11, 0x8, RZ ;  /* 0x000000080b0b7810 */ /* 0x000fe20007f1e0ff */
[----:B------:R-:W-:Y:S01]  /*14b0*/  HFMA2.MMA R17, -RZ, RZ, 0, 0 ;  /* 0x00000000ff117435 */ /* 0x000fe200000001ff */
[----:B-1----:R-:W-:Y:S02]  /*14c0*/  MOV R13, RZ ;  /* 0x000000ff000d7202 */ /* 0x002fe40000000f00 */
[----:B------:R-:W-:Y:S02]  /*14d0*/  LOP3.LUT R3, R16, R11, RZ, 0xfc, !PT ;  /* 0x0000000b10037212 */ /* 0x000fe400078efcff */
[----:B------:R-:W-:Y:S02]  /*14e0*/  MOV R18, R0 ;  /* 0x0000000000127202 */ /* 0x000fe40000000f00 */
[----:B------:R-:W-:Y:S01]  /*14f0*/  MOV R19, R9 ;  /* 0x0000000900137202 */ /* 0x000fe20000000f00 */
[----:B------:R-:W-:-:S04]  /*1500*/  IMAD.WIDE R14, R3, 0x2, R4 ;  /* 0x00000002030e7825 */ /* 0x000fc800078e0204 */
[----:B------:R-:W-:Y:S01]  /*1510*/  IMAD.WIDE R2, R3, 0x2, R6 ;  /* 0x0000000203027825 */ /* 0x000fe200078e0206 */
[----:B------:R-:W2:Y:S04]  /*1520*/  @!P1 LDG.E.EF R17, desc[UR4][R14.64] ;  /* 0x000000040e119981 */ /* 0x000ea8000c0e1900 */
[----:B------:R-:W3:Y:S04]  /*1530*/  LDG.E.EL R22, desc[UR4][R18.64] ;  /* 0x0000000412167981 */ /* 0x000ee8000c2e1900 */
[----:B------:R-:W4:Y:S01]  /*1540*/  @!P1 LDG.E.EF R13, desc[UR4][R2.64] ;  /* 0x00000004020d9981 */ /* 0x000f22000c0e1900 */
[----:B------:R-:W-:-:S02]  /*1550*/  IADD3.X R10, RZ, R10, RZ, P0, !PT ;  /* 0x0000000aff0a7210 */ /* 0x000fc400007fe4ff */
[----:B------:R-:W-:-:S04]  /*1560*/  ISETP.GE.U32.AND P0, PT, R11, 0xff8, PT ;  /* 0x00000ff80b00780c */ /* 0x000fc80003f06070 */
[----:B------:R-:W-:Y:S02]  /*1570*/  ISETP.GE.U32.AND.EX P0, PT, R10, RZ, PT, P0 ;  /* 0x000000ff0a00720c */ /* 0x000fe40003f06100 */
[----:B------:R-:W-:-:S04]  /*1580*/  IADD3 R0, P2, R0, 0x10, RZ ;  /* 0x0000001000007810 */ /* 0x000fc80007f5e0ff */
[----:B------:R-:W-:Y:S01]  /*1590*/  IADD3.X R9, RZ, R9, RZ, P2, !PT ;  /* 0x00000009ff097210 */ /* 0x000fe200017fe4ff */
[----:B--2---:R-:W-:Y:S02]  /*15a0*/  HADD2.F32 R23, -RZ, R17.H0_H0 ;  /* 0x20000011ff177230 */ /* 0x004fe40000004100 */
[----:B------:R-:W-:Y:S02]  /*15b0*/  HADD2.F32 R21, -RZ, R17.H1_H1 ;  /* 0x30000011ff157230 */ /* 0x000fe40000004100 */
[----:B---3--:R-:W-:Y:S02]  /*15c0*/  HADD2.F32 R20, -RZ, R22.H0_H0 ;  /* 0x20000016ff147230 */ /* 0x008fe40000004100 */
[----:B------:R-:W-:Y:S01]  /*15d0*/  FADD R23, R23, R23 ;  /* 0x0000001717177221 */ /* 0x000fe20000000000 */
[----:B------:R-:W-:Y:S02]  /*15e0*/  HADD2.F32 R22, -RZ, R22.H1_H1 ;  /* 0x30000016ff167230 */ /* 0x000fe40000004100 */
[----:B----4-:R-:W-:-:S02]  /*15f0*/  HADD2.F32 R17, -RZ, R13.H1_H1 ;  /* 0x3000000dff117230 */ /* 0x010fc40000004100 */
[----:B------:R-:W-:Y:S01]  /*1600*/  FADD R21, R21, R21 ;  /* 0x0000001515157221 */ /* 0x000fe20000000000 */
[----:B------:R-:W-:Y:S02]  /*1610*/  HADD2.F32 R13, -RZ, R13.H0_H0 ;  /* 0x2000000dff0d7230 */ /* 0x000fe40000004100 */
[C---:B------:R-:W-:Y:S01]  /*1620*/  FMUL R18, R12.reuse, R23 ;  /* 0x000000170c127220 */ /* 0x040fe20000400000 */
[----:B------:R-:W-:Y:S01]  /*1630*/  FMUL R17, R17, R22 ;  /* 0x0000001611117220 */ /* 0x000fe20000400000 */
[----:B------:R-:W-:Y:S01]  /*1640*/  FMUL R14, R12, R21 ;  /* 0x000000150c0e7220 */ /* 0x000fe20000400000 */
[----:B------:R-:W-:-:S03]  /*1650*/  FMUL R13, R13, R20 ;  /* 0x000000140d0d7220 */ /* 0x000fc60000400000 */
[-C--:B------:R-:W-:Y:S01]  /*1660*/  FFMA R14, R17, R8.reuse, R14 ;  /* 0x00000008110e7223 */ /* 0x080fe2000000000e */
[----:B------:R-:W-:-:S05]  /*1670*/  FFMA R13, R13, R8, R18 ;  /* 0x000000080d0d7223 */ /* 0x000fca0000000012 */
[----:B------:R-:W-:-:S05]  /*1680*/  F2FP.F16.F32.PACK_AB R13, R14, R13 ;  /* 0x0000000d0e0d723e */ /* 0x000fca00000000ff */
[----:B------:R1:W-:Y:S01]  /*1690*/  @!P1 STG.E desc[UR4][R2.64], R13 ;  /* 0x0000000d02009986 */ /* 0x0003e2000c101904 */
[----:B------:R-:W-:Y:S05]  /*16a0*/  @!P0 BRA `(.L_x_3) ;  /* 0xfffffffc007c8947 */ /* 0x000fea000383ffff */
[----:B------:R-:W-:Y:S05]  /*16b0*/  EXIT ;  /* 0x000000000000794d */ /* 0x000fea0003800000 */
.L_x_4:
[----:B------:R-:W-:-:S00]  /*16c0*/  BRA `(.L_x_4) ;  /* 0xfffffffc00fc7947 */ /* 0x000fc0000383ffff */
[----:B------:R-:W-:-:S00]  /*16d0*/  NOP ;  /* 0x0000000000007918 */ /* 0x000fc00000000000 */
        /* <DEDUP_REMOVED lines=10> */
.L_x_5:


//--------------------- .nv.constant0.triton_red_fused__to_copy_add_div_mul_pow_sum_2 --------------------------
	.section	.nv.constant0.triton_red_fused__to_copy_add_div_mul_pow_sum_2,"a",@progbits
	.sectionflags	@""
	.align	4
.nv.constant0.triton_red_fused__to_copy_add_div_mul_pow_sum_2:
	.zero		576
